//
// Generated by NVIDIA NVVM Compiler
//
// Compiler Build ID: CL-36424714
// Cuda compilation tools, release 13.0, V13.0.88
// Based on NVVM 20.0.0
//

.version 9.0
.target sm_100
.address_size 64

	// .globl	_Z9AddGPUAuxPdS_S_mm

.visible .entry _Z9AddGPUAuxPdS_S_mm(
	.param .u64 .ptr .align 1 _Z9AddGPUAuxPdS_S_mm_param_0,
	.param .u64 .ptr .align 1 _Z9AddGPUAuxPdS_S_mm_param_1,
	.param .u64 .ptr .align 1 _Z9AddGPUAuxPdS_S_mm_param_2,
	.param .u64 _Z9AddGPUAuxPdS_S_mm_param_3,
	.param .u64 _Z9AddGPUAuxPdS_S_mm_param_4
)
{
	.reg .pred 	%p<6>;
	.reg .b32 	%r<5>;
	.reg .b64 	%rd<53>;
	.reg .b64 	%fd<16>;

	ld.param.u64 	%rd32, [_Z9AddGPUAuxPdS_S_mm_param_0];
	ld.param.u64 	%rd33, [_Z9AddGPUAuxPdS_S_mm_param_1];
	ld.param.u64 	%rd34, [_Z9AddGPUAuxPdS_S_mm_param_2];
	ld.param.u64 	%rd35, [_Z9AddGPUAuxPdS_S_mm_param_3];
	ld.param.u64 	%rd36, [_Z9AddGPUAuxPdS_S_mm_param_4];
	cvta.to.global.u64 	%rd1, %rd34;
	cvta.to.global.u64 	%rd2, %rd33;
	cvta.to.global.u64 	%rd3, %rd32;
	mov.u32 	%r1, %ctaid.x;
	mov.u32 	%r2, %ntid.x;
	mov.u32 	%r3, %tid.x;
	mad.lo.s32 	%r4, %r1, %r2, %r3;
	cvt.u64.u32 	%rd37, %r4;
	mul.lo.s64 	%rd4, %rd36, %rd37;
	add.s64 	%rd38, %rd4, %rd36;
	min.u64 	%rd5, %rd38, %rd35;
	setp.ge.u64 	%p1, %rd4, %rd5;
	@%p1 bra 	$L__BB0_7;
	sub.s64 	%rd39, %rd5, %rd4;
	and.b64  	%rd6, %rd39, 3;
	setp.eq.s64 	%p2, %rd6, 0;
	mov.u64 	%rd52, %rd4;
	@%p2 bra 	$L__BB0_4;
	shl.b64 	%rd40, %rd4, 3;
	add.s64 	%rd47, %rd1, %rd40;
	add.s64 	%rd46, %rd2, %rd40;
	add.s64 	%rd45, %rd3, %rd40;
	neg.s64 	%rd44, %rd6;
	add.s64 	%rd52, %rd4, %rd6;
$L__BB0_3:
	.pragma "nounroll";
	ld.global.f64 	%fd1, [%rd45];
	ld.global.f64 	%fd2, [%rd46];
	add.f64 	%fd3, %fd1, %fd2;
	st.global.f64 	[%rd47], %fd3;
	add.s64 	%rd47, %rd47, 8;
	add.s64 	%rd46, %rd46, 8;
	add.s64 	%rd45, %rd45, 8;
	add.s64 	%rd44, %rd44, 1;
	setp.ne.s64 	%p3, %rd44, 0;
	@%p3 bra 	$L__BB0_3;
$L__BB0_4:
	sub.s64 	%rd41, %rd4, %rd5;
	setp.gt.u64 	%p4, %rd41, -4;
	@%p4 bra 	$L__BB0_7;
	shl.b64 	%rd42, %rd52, 3;
	add.s64 	%rd43, %rd42, 16;
	add.s64 	%rd51, %rd3, %rd43;
	add.s64 	%rd50, %rd2, %rd43;
	add.s64 	%rd49, %rd1, %rd43;
$L__BB0_6:
	ld.global.f64 	%fd4, [%rd51+-16];
	ld.global.f64 	%fd5, [%rd50+-16];
	add.f64 	%fd6, %fd4, %fd5;
	st.global.f64 	[%rd49+-16], %fd6;
	ld.global.f64 	%fd7, [%rd51+-8];
	ld.global.f64 	%fd8, [%rd50+-8];
	add.f64 	%fd9, %fd7, %fd8;
	st.global.f64 	[%rd49+-8], %fd9;
	ld.global.f64 	%fd10, [%rd51];
	ld.global.f64 	%fd11, [%rd50];
	add.f64 	%fd12, %fd10, %fd11;
	st.global.f64 	[%rd49], %fd12;
	ld.global.f64 	%fd13, [%rd51+8];
	ld.global.f64 	%fd14, [%rd50+8];
	add.f64 	%fd15, %fd13, %fd14;
	st.global.f64 	[%rd49+8], %fd15;
	add.s64 	%rd52, %rd52, 4;
	add.s64 	%rd51, %rd51, 32;
	add.s64 	%rd50, %rd50, 32;
	add.s64 	%rd49, %rd49, 32;
	setp.lt.u64 	%p5, %rd52, %rd5;
	@%p5 bra 	$L__BB0_6;
$L__BB0_7:
	ret;

}


// ===== COMPILED SASS (sm_100) =====

	.target	sm_100

	.elftype	@"ET_EXEC"


//--------------------- .note.nv.tkinfo           --------------------------
	.section	.note.nv.tkinfo,"",@"SHT_NOTE"
	.sectionflags	@"SHF_NOTE_NV_TKINFO"
	.tkinfo
        /*0018*/ 	.word	0x00000002
        /*0030*/ 	.string	""
        /*0030*/ 	.string	"ptxas"
        /*0030*/ 	.string	"Cuda compilation tools, release 13.0, V13.0.88"
        /*0030*/ 	.string	"Build cuda_13.0.r13.0/compiler.36424714_0"
        /*0030*/ 	.string	"-arch sm_100 -m 64 "



//--------------------- .note.nv.cuinfo           --------------------------
	.section	.note.nv.cuinfo,"",@"SHT_NOTE"
	.sectionflags	@"SHF_NOTE_NV_CUINFO"
        /*0018*/ 	.short	0x0002
        /*001a*/ 	.short	0x0064
        /*001c*/ 	.short	0x0082
	.zero		2


//--------------------- .nv.info                  --------------------------
	.section	.nv.info,"",@"SHT_CUDA_INFO"
	.align	4


	//----- nvinfo : EIATTR_REGCOUNT
	.align		4
        /*0000*/ 	.byte	0x04, 0x2f
        /*0002*/ 	.short	(.L_1 - .L_0)
	.align		4
.L_0:
        /*0004*/ 	.word	index@(_Z9AddGPUAuxPdS_S_mm)
        /*0008*/ 	.word	0x0000001a


	//----- nvinfo : EIATTR_FRAME_SIZE
	.align		4
.L_1:
        /*000c*/ 	.byte	0x04, 0x11
        /*000e*/ 	.short	(.L_3 - .L_2)
	.align		4
.L_2:
        /*0010*/ 	.word	index@(_Z9AddGPUAuxPdS_S_mm)
        /*0014*/ 	.word	0x00000000


	//----- nvinfo : EIATTR_MIN_STACK_SIZE
	.align		4
.L_3:
        /*0018*/ 	.byte	0x04, 0x12
        /*001a*/ 	.short	(.L_5 - .L_4)
	.align		4
.L_4:
        /*001c*/ 	.word	index@(_Z9AddGPUAuxPdS_S_mm)
        /*0020*/ 	.word	0x00000000
.L_5:


//--------------------- .nv.compat                --------------------------
	.section	.nv.compat,"",@"SHT_CUDA_COMPAT_INFO"
	.align	4
        /*0000*/ 	.byte	0x02, 0x09, 0x00, 0x00, 0x02, 0x02, 0x01, 0x00, 0x02, 0x05, 0x05, 0x00, 0x03, 0x07, 0x01, 0x01
        /*0010*/ 	.byte	0x02, 0x03, 0x00, 0x00, 0x02, 0x06, 0x01, 0x00, 0x04, 0x0b, 0x08, 0x00, 0x01, 0x00, 0x00, 0x00
        /*0020*/ 	.byte	0x00, 0x00, 0x00, 0x00


//--------------------- .nv.info._Z9AddGPUAuxPdS_S_mm --------------------------
	.section	.nv.info._Z9AddGPUAuxPdS_S_mm,"",@"SHT_CUDA_INFO"
	.sectionflags	@""
	.align	4


	//----- nvinfo : EIATTR_CUDA_API_VERSION
	.align		4
        /*0000*/ 	.byte	0x04, 0x37
        /*0002*/ 	.short	(.L_7 - .L_6)
.L_6:
        /*0004*/ 	.word	0x00000082


	//----- nvinfo : EIATTR_KPARAM_INFO
	.align		4
.L_7:
        /*0008*/ 	.byte	0x04, 0x17
        /*000a*/ 	.short	(.L_9 - .L_8)
.L_8:
        /*000c*/ 	.word	0x00000000
        /*0010*/ 	.short	0x0004
        /*0012*/ 	.short	0x0020
        /*0014*/ 	.byte	0x00, 0xf0, 0x21, 0x00


	//----- nvinfo : EIATTR_KPARAM_INFO
	.align		4
.L_9:
        /*0018*/ 	.byte	0x04, 0x17
        /*001a*/ 	.short	(.L_11 - .L_10)
.L_10:
        /*001c*/ 	.word	0x00000000
        /*0020*/ 	.short	0x0003
        /*0022*/ 	.short	0x0018
        /*0024*/ 	.byte	0x00, 0xf0, 0x21, 0x00


	//----- nvinfo : EIATTR_KPARAM_INFO
	.align		4
.L_11:
        /*0028*/ 	.byte	0x04, 0x17
        /*002a*/ 	.short	(.L_13 - .L_12)
.L_12:
        /*002c*/ 	.word	0x00000000
        /*0030*/ 	.short	0x0002
        /*0032*/ 	.short	0x0010
        /*0034*/ 	.byte	0x00, 0xf5, 0x21, 0x00


	//----- nvinfo : EIATTR_KPARAM_INFO
	.align		4
.L_13:
        /*0038*/ 	.byte	0x04, 0x17
        /*003a*/ 	.short	(.L_15 - .L_14)
.L_14:
        /*003c*/ 	.word	0x00000000
        /*0040*/ 	.short	0x0001
        /*0042*/ 	.short	0x0008
        /*0044*/ 	.byte	0x00, 0xf5, 0x21, 0x00


	//----- nvinfo : EIATTR_KPARAM_INFO
	.align		4
.L_15:
        /*0048*/ 	.byte	0x04, 0x17
        /*004a*/ 	.short	(.L_17 - .L_16)
.L_16:
        /*004c*/ 	.word	0x00000000
        /*0050*/ 	.short	0x0000
        /*0052*/ 	.short	0x0000
        /*0054*/ 	.byte	0x00, 0xf5, 0x21, 0x00


	//----- nvinfo : EIATTR_SPARSE_MMA_MASK
	.align		4
.L_17:
        /*0058*/ 	.byte	0x03, 0x50
        /*005a*/ 	.short	0x0000


	//----- nvinfo : EIATTR_MAXREG_COUNT
	.align		4
        /*005c*/ 	.byte	0x03, 0x1b
        /*005e*/ 	.short	0x00ff


	//----- nvinfo : EIATTR_MERCURY_ISA_VERSION
	.align		4
        /*0060*/ 	.byte	0x03, 0x5f
        /*0062*/ 	.short	0x0101


	//----- nvinfo : EIATTR_VRC_CTA_INIT_COUNT
	.align		4
        /*0064*/ 	.byte	0x02, 0x4a
	.zero		1
	.zero		1


	//----- nvinfo : EIATTR_EXIT_INSTR_OFFSETS
	.align		4
        /*0068*/ 	.byte	0x04, 0x1c
        /*006a*/ 	.short	(.L_19 - .L_18)


	//   ....[0]....
.L_18:
        /*006c*/ 	.word	0x00000110


	//   ....[1]....
        /*0070*/ 	.word	0x00000400


	//   ....[2]....
        /*0074*/ 	.word	0x00001010


	//   ....[3]....
        /*0078*/ 	.word	0x00001120


	//----- nvinfo : EIATTR_CRS_STACK_SIZE
	.align		4
.L_19:
        /*007c*/ 	.byte	0x04, 0x1e
        /*007e*/ 	.short	(.L_21 - .L_20)
.L_20:
        /*0080*/ 	.word	0x00000000


	//----- nvinfo : EIATTR_CBANK_PARAM_SIZE
	.align		4
.L_21:
        /*0084*/ 	.byte	0x03, 0x19
        /*0086*/ 	.short	0x0028


	//----- nvinfo : EIATTR_PARAM_CBANK
	.align		4
        /*0088*/ 	.byte	0x04, 0x0a
        /*008a*/ 	.short	(.L_23 - .L_22)
	.align		4
.L_22:
        /*008c*/ 	.word	index@(.nv.constant0._Z9AddGPUAuxPdS_S_mm)
        /*0090*/ 	.short	0x0380
        /*0092*/ 	.short	0x0028


	//----- nvinfo : EIATTR_SW_WAR
	.align		4
.L_23:
        /*0094*/ 	.byte	0x04, 0x36
        /*0096*/ 	.short	(.L_25 - .L_24)
.L_24:
        /*0098*/ 	.word	0x00000008
.L_25:


//--------------------- .nv.callgraph             --------------------------
	.section	.nv.callgraph,"",@"SHT_CUDA_CALLGRAPH"
	.align	4
	.sectionentsize	8
	.align		4
        /*0000*/ 	.word	0x00000000
	.align		4
        /*0004*/ 	.word	0xffffffff
	.align		4
        /*0008*/ 	.word	0x00000000
	.align		4
        /*000c*/ 	.word	0xfffffffe
	.align		4
        /*0010*/ 	.word	0x00000000
	.align		4
        /*0014*/ 	.word	0xfffffffd
	.align		4
        /*0018*/ 	.word	0x00000000
	.align		4
        /*001c*/ 	.word	0xfffffffc


//--------------------- .text._Z9AddGPUAuxPdS_S_mm --------------------------
	.section	.text._Z9AddGPUAuxPdS_S_mm,"ax",@progbits
	.align	128
        .global         _Z9AddGPUAuxPdS_S_mm
        .type           _Z9AddGPUAuxPdS_S_mm,@function
        .size           _Z9AddGPUAuxPdS_S_mm,(.L_x_11 - _Z9AddGPUAuxPdS_S_mm)
        .other          _Z9AddGPUAuxPdS_S_mm,@"STO_CUDA_ENTRY STV_DEFAULT"
_Z9AddGPUAuxPdS_S_mm:
.text._Z9AddGPUAuxPdS_S_mm:
[----:B------:R-:W-:Y:S01]  /*0000*/  LDC R1, c[0x0][0x37c] ;  /* 0x0000df00ff017b82 */ /* 0x000fe20000000800 */
[----:B------:R-:W0:Y:S07]  /*0010*/  S2R R0, SR_TID.X ;  /* 0x0000000000007919 */ /* 0x000e2e0000002100 */
[----:B------:R-:W0:Y:S01]  /*0020*/  S2UR UR4, SR_CTAID.X ;  /* 0x00000000000479c3 */ /* 0x000e220000002500 */
[----:B------:R-:W1:Y:S01]  /*0030*/  LDCU.64 UR6, c[0x0][0x3a0] ;  /* 0x00007400ff0677ac */ /* 0x000e620008000a00 */
[----:B------:R-:W2:Y:S06]  /*0040*/  LDCU.64 UR8, c[0x0][0x398] ;  /* 0x00007300ff0877ac */ /* 0x000eac0008000a00 */
[----:B------:R-:W0:Y:S02]  /*0050*/  LDC R5, c[0x0][0x360] ;  /* 0x0000d800ff057b82 */ /* 0x000e240000000800 */
[----:B0-----:R-:W-:-:S04]  /*0060*/  IMAD R5, R5, UR4, R0 ;  /* 0x0000000405057c24 */ /* 0x001fc8000f8e0200 */
[----:B-1----:R-:W-:-:S04]  /*0070*/  IMAD.WIDE.U32 R2, R5, UR6, RZ ;  /* 0x0000000605027c25 */ /* 0x002fc8000f8e00ff */
[----:B------:R-:W-:Y:S01]  /*0080*/  IMAD R9, R5, UR7, R3 ;  /* 0x0000000705097c24 */ /* 0x000fe2000f8e0203 */
[----:B------:R-:W-:-:S04]  /*0090*/  IADD3 R0, P0, PT, R2, UR6, RZ ;  /* 0x0000000602007c10 */ /* 0x000fc8000ff1e0ff */
[----:B------:R-:W-:Y:S02]  /*00a0*/  IADD3.X R8, PT, PT, R9, UR7, RZ, P0, !PT ;  /* 0x0000000709087c10 */ /* 0x000fe400087fe4ff */
[----:B--2---:R-:W-:-:S04]  /*00b0*/  ISETP.LT.U32.AND P0, PT, R0, UR8, PT ;  /* 0x0000000800007c0c */ /* 0x004fc8000bf01070 */
[----:B------:R-:W-:-:S04]  /*00c0*/  ISETP.LT.U32.AND.EX P0, PT, R8, UR9, PT, P0 ;  /* 0x0000000908007c0c */ /* 0x000fc8000bf01100 */
[----:B------:R-:W-:Y:S02]  /*00d0*/  SEL R0, R0, UR8, P0 ;  /* 0x0000000800007c07 */ /* 0x000fe40008000000 */
[----:B------:R-:W-:Y:S02]  /*00e0*/  SEL R8, R8, UR9, P0 ;  /* 0x0000000908087c07 */ /* 0x000fe40008000000 */
[----:B------:R-:W-:-:S04]  /*00f0*/  ISETP.GE.U32.AND P0, PT, R2, R0, PT ;  /* 0x000000000200720c */ /* 0x000fc80003f06070 */
[----:B------:R-:W-:-:S13]  /*0100*/  ISETP.GE.U32.AND.EX P0, PT, R9, R8, PT, P0 ;  /* 0x000000080900720c */ /* 0x000fda0003f06100 */
[----:B------:R-:W-:Y:S05]  /*0110*/  @P0 EXIT ;  /* 0x000000000000094d */ /* 0x000fea0003800000 */
[C-C-:B------:R-:W-:Y:S01]  /*0120*/  IMAD.IADD R5, R0.reuse, 0x1, -R2.reuse ;  /* 0x0000000100057824 */ /* 0x140fe200078e0a02 */
[----:B------:R-:W-:Y:S01]  /*0130*/  IADD3 R4, P2, PT, -R0, R2, RZ ;  /* 0x0000000200047210 */ /* 0x000fe20007f5e1ff */
[----:B------:R-:W0:Y:S01]  /*0140*/  LDCU.64 UR4, c[0x0][0x358] ;  /* 0x00006b00ff0477ac */ /* 0x000e220008000a00 */
[----:B------:R-:W-:Y:S01]  /*0150*/  BSSY.RECONVERGENT B0, `(.L_x_0) ;  /* 0x000002a000007945 */ /* 0x000fe20003800200 */
[----:B------:R-:W-:Y:S01]  /*0160*/  IMAD.MOV.U32 R11, RZ, RZ, R2 ;  /* 0x000000ffff0b7224 */ /* 0x000fe200078e0002 */
[----:B------:R-:W-:Y:S02]  /*0170*/  LOP3.LUT R5, R5, 0x3, RZ, 0xc0, !PT ;  /* 0x0000000305057812 */ /* 0x000fe400078ec0ff */
[----:B------:R-:W-:Y:S01]  /*0180*/  ISETP.GT.U32.AND P0, PT, R4, -0x4, PT ;  /* 0xfffffffc0400780c */ /* 0x000fe20003f04070 */
[----:B------:R-:W-:Y:S01]  /*0190*/  IMAD.X R4, R9, 0x1, ~R8, P2 ;  /* 0x0000000109047824 */ /* 0x000fe200010e0e08 */
[----:B------:R-:W-:-:S04]  /*01a0*/  ISETP.NE.U32.AND P1, PT, R5, RZ, PT ;  /* 0x000000ff0500720c */ /* 0x000fc80003f25070 */
[----:B------:R-:W-:Y:S02]  /*01b0*/  ISETP.NE.AND.EX P1, PT, RZ, RZ, PT, P1 ;  /* 0x000000ffff00720c */ /* 0x000fe40003f25310 */
[----:B------:R-:W-:-:S11]  /*01c0*/  ISETP.GT.U32.AND.EX P0, PT, R4, -0x1, PT, P0 ;  /* 0xffffffff0400780c */ /* 0x000fd60003f04100 */
[----:B0-----:R-:W-:Y:S05]  /*01d0*/  @!P1 BRA `(.L_x_1) ;  /* 0x0000000000849947 */ /* 0x001fea0003800000 */
[----:B------:R-:W0:Y:S01]  /*01e0*/  LDCU.128 UR8, c[0x0][0x380] ;  /* 0x00007000ff0877ac */ /* 0x000e220008000c00 */
[C---:B------:R-:W-:Y:S01]  /*01f0*/  IMAD.SHL.U32 R15, R2.reuse, 0x8, RZ ;  /* 0x00000008020f7824 */ /* 0x040fe200078e00ff */
[----:B------:R-:W-:Y:S01]  /*0200*/  SHF.L.U64.HI R16, R2, 0x3, R9 ;  /* 0x0000000302107819 */ /* 0x000fe20000010209 */
[----:B------:R-:W1:Y:S01]  /*0210*/  LDCU.64 UR6, c[0x0][0x390] ;  /* 0x00007200ff0677ac */ /* 0x000e620008000a00 */
[----:B------:R-:W-:Y:S02]  /*0220*/  IADD3 R11, P4, PT, R5, R2, RZ ;  /* 0x00000002050b7210 */ /* 0x000fe40007f9e0ff */
[----:B------:R-:W-:-:S03]  /*0230*/  IADD3 R10, P5, PT, RZ, -R5, RZ ;  /* 0x80000005ff0a7210 */ /* 0x000fc60007fbe0ff */
[----:B------:R-:W-:Y:S02]  /*0240*/  IMAD.X R9, RZ, RZ, R9, P4 ;  /* 0x000000ffff097224 */ /* 0x000fe400020e0609 */
[----:B------:R-:W-:Y:S01]  /*0250*/  IMAD.X R12, RZ, RZ, -0x1, P5 ;  /* 0xffffffffff0c7424 */ /* 0x000fe200028e06ff */
[C---:B0-----:R-:W-:Y:S02]  /*0260*/  IADD3 R13, P2, PT, R15.reuse, UR10, RZ ;  /* 0x0000000a0f0d7c10 */ /* 0x041fe4000ff5e0ff */
[C---:B------:R-:W-:Y:S02]  /*0270*/  IADD3 R6, P3, PT, R15.reuse, UR8, RZ ;  /* 0x000000080f067c10 */ /* 0x040fe4000ff7e0ff */
[----:B-1----:R-:W-:Y:S02]  /*0280*/  IADD3 R15, P1, PT, R15, UR6, RZ ;  /* 0x000000060f0f7c10 */ /* 0x002fe4000ff3e0ff */
[C---:B------:R-:W-:Y:S02]  /*0290*/  IADD3.X R14, PT, PT, R16.reuse, UR11, RZ, P2, !PT ;  /* 0x0000000b100e7c10 */ /* 0x040fe400097fe4ff */
[----:B------:R-:W-:-:S02]  /*02a0*/  IADD3.X R7, PT, PT, R16, UR9, RZ, P3, !PT ;  /* 0x0000000910077c10 */ /* 0x000fc40009ffe4ff */
[----:B------:R-:W-:-:S07]  /*02b0*/  IADD3.X R16, PT, PT, R16, UR7, RZ, P1, !PT ;  /* 0x0000000710107c10 */ /* 0x000fce0008ffe4ff */
.L_x_2:
[----:B0-----:R-:W-:Y:S01]  /*02c0*/  IMAD.MOV.U32 R2, RZ, RZ, R13 ;  /* 0x000000ffff027224 */ /* 0x001fe200078e000d */
[----:B------:R0:W2:Y:S01]  /*02d0*/  LDG.E.64 R4, desc[UR4][R6.64] ;  /* 0x0000000406047981 */ /* 0x0000a2000c1e1b00 */
[----:B------:R-:W-:-:S06]  /*02e0*/  IMAD.MOV.U32 R3, RZ, RZ, R14 ;  /* 0x000000ffff037224 */ /* 0x000fcc00078e000e */
[----:B------:R-:W2:Y:S01]  /*02f0*/  LDG.E.64 R2, desc[UR4][R2.64] ;  /* 0x0000000402027981 */ /* 0x000ea2000c1e1b00 */
[----:B------:R-:W-:-:S05]  /*0300*/  IADD3 R10, P1, PT, R10, 0x1, RZ ;  /* 0x000000010a0a7810 */ /* 0x000fca0007f3e0ff */
[----:B------:R-:W-:Y:S01]  /*0310*/  IMAD.X R12, RZ, RZ, R12, P1 ;  /* 0x000000ffff0c7224 */ /* 0x000fe200008e060c */
[----:B------:R-:W-:-:S04]  /*0320*/  ISETP.NE.U32.AND P1, PT, R10, RZ, PT ;  /* 0x000000ff0a00720c */ /* 0x000fc80003f25070 */
[----:B------:R-:W-:Y:S02]  /*0330*/  ISETP.NE.AND.EX P1, PT, R12, RZ, PT, P1 ;  /* 0x000000ff0c00720c */ /* 0x000fe40003f25310 */
[----:B------:R-:W-:Y:S02]  /*0340*/  IADD3 R13, P3, PT, R13, 0x8, RZ ;  /* 0x000000080d0d7810 */ /* 0x000fe40007f7e0ff */
[----:B0-----:R-:W-:-:S03]  /*0350*/  IADD3 R6, P4, PT, R6, 0x8, RZ ;  /* 0x0000000806067810 */ /* 0x001fc60007f9e0ff */
[----:B------:R-:W-:Y:S02]  /*0360*/  IMAD.X R14, RZ, RZ, R14, P3 ;  /* 0x000000ffff0e7224 */ /* 0x000fe400018e060e */
[----:B------:R-:W-:Y:S01]  /*0370*/  IMAD.X R7, RZ, RZ, R7, P4 ;  /* 0x000000ffff077224 */ /* 0x000fe200020e0607 */
[----:B--2---:R-:W-:Y:S01]  /*0380*/  DADD R4, R4, R2 ;  /* 0x0000000004047229 */ /* 0x004fe20000000002 */
[----:B------:R-:W-:Y:S02]  /*0390*/  IMAD.MOV.U32 R2, RZ, RZ, R15 ;  /* 0x000000ffff027224 */ /* 0x000fe400078e000f */
[----:B------:R-:W-:-:S05]  /*03a0*/  IMAD.MOV.U32 R3, RZ, RZ, R16 ;  /* 0x000000ffff037224 */ /* 0x000fca00078e0010 */
[----:B------:R0:W-:Y:S01]  /*03b0*/  STG.E.64 desc[UR4][R2.64], R4 ;  /* 0x0000000402007986 */ /* 0x0001e2000c101b04 */
[----:B------:R-:W-:-:S05]  /*03c0*/  IADD3 R15, P2, PT, R15, 0x8, RZ ;  /* 0x000000080f0f7810 */ /* 0x000fca0007f5e0ff */
[----:B------:R-:W-:Y:S01]  /*03d0*/  IMAD.X R16, RZ, RZ, R16, P2 ;  /* 0x000000ffff107224 */ /* 0x000fe200010e0610 */
[----:B------:R-:W-:Y:S07]  /*03e0*/  @P1 BRA `(.L_x_2) ;  /* 0xfffffffc00b41947 */ /* 0x000fee000383ffff */
.L_x_1:
[----:B------:R-:W-:Y:S05]  /*03f0*/  BSYNC.RECONVERGENT B0 ;  /* 0x0000000000007941 */ /* 0x000fea0003800200 */
.L_x_0:
[----:B------:R-:W-:Y:S05]  /*0400*/  @P0 EXIT ;  /* 0x000000000000094d */ /* 0x000fea0003800000 */
[----:B------:R-:W1:Y:S01]  /*0410*/  LDCU.128 UR8, c[0x0][0x380] ;  /* 0x00007000ff0877ac */ /* 0x000e620008000c00 */
[C---:B------:R-:W-:Y:S01]  /*0420*/  ISETP.GE.U32.AND P1, PT, R11.reuse, R0, PT ;  /* 0x000000000b00720c */ /* 0x040fe20003f26070 */
[----:B------:R-:W-:Y:S01]  /*0430*/  BSSY.RECONVERGENT B0, `(.L_x_3) ;  /* 0x000002b000007945 */ /* 0x000fe20003800200 */
[----:B0-----:R-:W-:Y:S01]  /*0440*/  LEA R2, P0, R11, 0x10, 0x3 ;  /* 0x000000100b027811 */ /* 0x001fe200078018ff */
[----:B------:R-:W0:Y:S01]  /*0450*/  LDCU.64 UR6, c[0x0][0x390] ;  /* 0x00007200ff0677ac */ /* 0x000e220008000a00 */
[----:B------:R-:W-:Y:S02]  /*0460*/  ISETP.GE.U32.AND.EX P1, PT, R9, R8, PT, P1 ;  /* 0x000000080900720c */ /* 0x000fe40003f26110 */
[----:B------:R-:W-:Y:S02]  /*0470*/  LEA.HI.X R3, R11, RZ, R9, 0x3, P0 ;  /* 0x000000ff0b037211 */ /* 0x000fe400000f1c09 */
[C---:B-1----:R-:W-:Y:S02]  /*0480*/  IADD3 R6, P2, PT, R2.reuse, UR8, RZ ;  /* 0x0000000802067c10 */ /* 0x042fe4000ff5e0ff */
[----:B------:R-:W-:-:S02]  /*0490*/  IADD3 R4, P0, PT, R2, UR10, RZ ;  /* 0x0000000a02047c10 */ /* 0x000fc4000ff1e0ff */
[----:B0-----:R-:W-:Y:S02]  /*04a0*/  IADD3 R2, P3, PT, R2, UR6, RZ ;  /* 0x0000000602027c10 */ /* 0x001fe4000ff7e0ff */
[C---:B------:R-:W-:Y:S02]  /*04b0*/  IADD3.X R7, PT, PT, R3.reuse, UR9, RZ, P2, !PT ;  /* 0x0000000903077c10 */ /* 0x040fe400097fe4ff */
[C---:B------:R-:W-:Y:S02]  /*04c0*/  IADD3.X R5, PT, PT, R3.reuse, UR11, RZ, P0, !PT ;  /* 0x0000000b03057c10 */ /* 0x040fe400087fe4ff */
[----:B------:R-:W-:Y:S02]  /*04d0*/  IADD3.X R3, PT, PT, R3, UR7, RZ, P3, !PT ;  /* 0x0000000703037c10 */ /* 0x000fe40009ffe4ff */
[----:B------:R-:W-:Y:S01]  /*04e0*/  PLOP3.LUT P0, PT, PT, PT, PT, 0x80, 0x8 ;  /* 0x000000000008781c */ /* 0x000fe20003f0f070 */
[----:B------:R-:W-:-:S12]  /*04f0*/  @!P1 BRA `(.L_x_4) ;  /* 0x0000000000789947 */ /* 0x000fd80003800000 */
[----:B------:R-:W2:Y:S04]  /*0500*/  LDG.E.64 R12, desc[UR4][R6.64+-0x10] ;  /* 0xfffff004060c7981 */ /* 0x000ea8000c1e1b00 */
[----:B------:R-:W2:Y:S02]  /*0510*/  LDG.E.64 R14, desc[UR4][R4.64+-0x10] ;  /* 0xfffff004040e7981 */ /* 0x000ea4000c1e1b00 */
[----:B--2---:R-:W-:-:S07]  /*0520*/  DADD R12, R12, R14 ;  /* 0x000000000c0c7229 */ /* 0x004fce000000000e */
[----:B------:R-:W-:Y:S04]  /*0530*/  STG.E.64 desc[UR4][R2.64+-0x10], R12 ;  /* 0xfffff00c02007986 */ /* 0x000fe8000c101b04 */
[----:B------:R-:W2:Y:S04]  /*0540*/  LDG.E.64 R14, desc[UR4][R6.64+-0x8] ;  /* 0xfffff804060e7981 */ /* 0x000ea8000c1e1b00 */
[----:B------:R-:W2:Y:S02]  /*0550*/  LDG.E.64 R16, desc[UR4][R4.64+-0x8] ;  /* 0xfffff80404107981 */ /* 0x000ea4000c1e1b00 */
[----:B--2---:R-:W-:-:S07]  /*0560*/  DADD R14, R14, R16 ;  /* 0x000000000e0e7229 */ /* 0x004fce0000000010 */
[----:B------:R0:W-:Y:S04]  /*0570*/  STG.E.64 desc[UR4][R2.64+-0x8], R14 ;  /* 0xfffff80e02007986 */ /* 0x0001e8000c101b04 */
[----:B------:R-:W2:Y:S04]  /*0580*/  LDG.E.64 R16, desc[UR4][R6.64] ;  /* 0x0000000406107981 */ /* 0x000ea8000c1e1b00 */
[----:B------:R-:W2:Y:S02]  /*0590*/  LDG.E.64 R18, desc[UR4][R4.64] ;  /* 0x0000000404127981 */ /* 0x000ea4000c1e1b00 */
[----:B--2---:R-:W-:-:S07]  /*05a0*/  DADD R16, R16, R18 ;  /* 0x0000000010107229 */ /* 0x004fce0000000012 */
[----:B------:R-:W-:Y:S04]  /*05b0*/  STG.E.64 desc[UR4][R2.64], R16 ;  /* 0x0000001002007986 */ /* 0x000fe8000c101b04 */
[----:B------:R-:W2:Y:S04]  /*05c0*/  LDG.E.64 R18, desc[UR4][R6.64+0x8] ;  /* 0x0000080406127981 */ /* 0x000ea8000c1e1b00 */
[----:B------:R1:W2:Y:S01]  /*05d0*/  LDG.E.64 R20, desc[UR4][R4.64+0x8] ;  /* 0x0000080404147981 */ /* 0x0002a2000c1e1b00 */
[----:B0-----:R-:W-:Y:S02]  /*05e0*/  IADD3 R14, P2, PT, R6, 0x20, RZ ;  /* 0x00000020060e7810 */ /* 0x001fe40007f5e0ff */
[----:B------:R-:W-:-:S02]  /*05f0*/  IADD3 R10, P4, PT, R2, 0x20, RZ ;  /* 0x00000020020a7810 */ /* 0x000fc40007f9e0ff */
[----:B------:R-:W-:Y:S01]  /*0600*/  IADD3 R11, P1, PT, R11, 0x4, RZ ;  /* 0x000000040b0b7810 */ /* 0x000fe20007f3e0ff */
[----:B------:R-:W-:Y:S01]  /*0610*/  IMAD.X R15, RZ, RZ, R7, P2 ;  /* 0x000000ffff0f7224 */ /* 0x000fe200010e0607 */
[----:B------:R-:W-:Y:S01]  /*0620*/  IADD3 R12, P3, PT, R4, 0x20, RZ ;  /* 0x00000020040c7810 */ /* 0x000fe20007f7e0ff */
[----:B------:R-:W-:Y:S01]  /*0630*/  IMAD.X R13, RZ, RZ, R3, P4 ;  /* 0x000000ffff0d7224 */ /* 0x000fe200020e0603 */
[----:B------:R-:W-:Y:S01]  /*0640*/  PLOP3.LUT P0, PT, PT, PT, PT, 0x8, 0x80 ;  /* 0x000000000080781c */ /* 0x000fe20003f0e170 */
[----:B------:R-:W-:Y:S02]  /*0650*/  IMAD.X R9, RZ, RZ, R9, P1 ;  /* 0x000000ffff097224 */ /* 0x000fe400008e0609 */
[----:B-1----:R-:W-:Y:S02]  /*0660*/  IMAD.X R5, RZ, RZ, R5, P3 ;  /* 0x000000ffff057224 */ /* 0x002fe400018e0605 */
[----:B------:R-:W-:Y:S02]  /*0670*/  IMAD.MOV.U32 R6, RZ, RZ, R14 ;  /* 0x000000ffff067224 */ /* 0x000fe400078e000e */
[----:B------:R-:W-:-:S02]  /*0680*/  IMAD.MOV.U32 R7, RZ, RZ, R15 ;  /* 0x000000ffff077224 */ /* 0x000fc400078e000f */
[----:B------:R-:W-:Y:S01]  /*0690*/  IMAD.MOV.U32 R4, RZ, RZ, R12 ;  /* 0x000000ffff047224 */ /* 0x000fe200078e000c */
[----:B--2---:R-:W-:-:S07]  /*06a0*/  DADD R18, R18, R20 ;  /* 0x0000000012127229 */ /* 0x004fce0000000014 */
[----:B------:R0:W-:Y:S02]  /*06b0*/  STG.E.64 desc[UR4][R2.64+0x8], R18 ;  /* 0x0000081202007986 */ /* 0x0001e4000c101b04 */
[----:B0-----:R-:W-:Y:S02]  /*06c0*/  IMAD.MOV.U32 R2, RZ, RZ, R10 ;  /* 0x000000ffff027224 */ /* 0x001fe400078e000a */
[----:B------:R-:W-:-:S07]  /*06d0*/  IMAD.MOV.U32 R3, RZ, RZ, R13 ;  /* 0x000000ffff037224 */ /* 0x000fce00078e000d */
.L_x_4:
[----:B------:R-:W-:Y:S05]  /*06e0*/  BSYNC.RECONVERGENT B0 ;  /* 0x0000000000007941 */ /* 0x000fea0003800200 */
.L_x_3:
[----:B------:R-:W-:Y:S01]  /*06f0*/  IADD3 R10, P3, PT, -R11, R0, RZ ;  /* 0x000000000b0a7210 */ /* 0x000fe20007f7e1ff */
[----:B------:R-:W-:Y:S01]  /*0700*/  BSSY.RECONVERGENT B0, `(.L_x_5) ;  /* 0x0000057000007945 */ /* 0x000fe20003800200 */
[----:B------:R-:W-:Y:S02]  /*0710*/  ISETP.GT.U32.AND P1, PT, R0, R11, PT ;  /* 0x0000000b0000720c */ /* 0x000fe40003f24070 */
[----:B------:R-:W-:Y:S01]  /*0720*/  ISETP.LE.U32.AND P2, PT, R10, 0xc, PT ;  /* 0x0000000c0a00780c */ /* 0x000fe20003f43070 */
[C---:B------:R-:W-:Y:S01]  /*0730*/  IMAD.X R10, R8.reuse, 0x1, ~R9, P3 ;  /* 0x00000001080a7824 */ /* 0x040fe200018e0e09 */
[----:B------:R-:W-:-:S04]  /*0740*/  ISETP.GT.U32.AND.EX P1, PT, R8, R9, PT, P1 ;  /* 0x000000090800720c */ /* 0x000fc80003f24110 */
[----:B------:R-:W-:-:S13]  /*0750*/  ISETP.LE.U32.OR.EX P1, PT, R10, RZ, !P1, P2 ;  /* 0x000000ff0a00720c */ /* 0x000fda0004f23520 */
[----:B------:R-:W-:Y:S05]  /*0760*/  @P1 BRA `(.L_x_6) ;  /* 0x0000000400401947 */ /* 0x000fea0003800000 */
[----:B------:R-:W-:Y:S02]  /*0770*/  IADD3 R12, P1, PT, R0, -0xc, RZ ;  /* 0xfffffff4000c7810 */ /* 0x000fe40007f3e0ff */
[----:B------:R-:W-:Y:S02]  /*0780*/  PLOP3.LUT P0, PT, PT, PT, PT, 0x8, 0x80 ;  /* 0x000000000080781c */ /* 0x000fe40003f0e170 */
[----:B------:R-:W-:-:S11]  /*0790*/  IADD3.X R10, PT, PT, R8, -0x1, RZ, P1, !PT ;  /* 0xffffffff080a7810 */ /* 0x000fd60000ffe4ff */
.L_x_7:
[----:B------:R-:W2:Y:S04]  /*07a0*/  LDG.E.64 R14, desc[UR4][R6.64+-0x10] ;  /* 0xfffff004060e7981 */ /* 0x000ea8000c1e1b00 */
[----:B------:R-:W2:Y:S02]  /*07b0*/  LDG.E.64 R16, desc[UR4][R4.64+-0x10] ;  /* 0xfffff00404107981 */ /* 0x000ea4000c1e1b00 */
[----:B--2---:R-:W-:-:S07]  /*07c0*/  DADD R14, R14, R16 ;  /* 0x000000000e0e7229 */ /* 0x004fce0000000010 */
[----:B------:R0:W-:Y:S04]  /*07d0*/  STG.E.64 desc[UR4][R2.64+-0x10], R14 ;  /* 0xfffff00e02007986 */ /* 0x0001e8000c101b04 */
        /* <DEDUP_REMOVED lines=8> */
[----:B------:R-:W3:Y:S04]  /*0860*/  LDG.E.64 R20, desc[UR4][R6.64+0x8] ;  /* 0x0000080406147981 */ /* 0x000ee8000c1e1b00 */
[----:B------:R-:W3:Y:S02]  /*0870*/  LDG.E.64 R22, desc[UR4][R4.64+0x8] ;  /* 0x0000080404167981 */ /* 0x000ee4000c1e1b00 */
[----:B---3--:R-:W-:-:S07]  /*0880*/  DADD R20, R20, R22 ;  /* 0x0000000014147229 */ /* 0x008fce0000000016 */
[----:B------:R3:W-:Y:S04]  /*0890*/  STG.E.64 desc[UR4][R2.64+0x8], R20 ;  /* 0x0000081402007986 */ /* 0x0007e8000c101b04 */
[----:B0-----:R-:W4:Y:S04]  /*08a0*/  LDG.E.64 R14, desc[UR4][R6.64+0x10] ;  /* 0x00001004060e7981 */ /* 0x001f28000c1e1b00 */
[----:B------:R-:W4:Y:S02]  /*08b0*/  LDG.E.64 R22, desc[UR4][R4.64+0x10] ;  /* 0x0000100404167981 */ /* 0x000f24000c1e1b00 */
[----:B----4-:R-:W-:-:S07]  /*08c0*/  DADD R14, R14, R22 ;  /* 0x000000000e0e7229 */ /* 0x010fce0000000016 */
[----:B------:R0:W-:Y:S04]  /*08d0*/  STG.E.64 desc[UR4][R2.64+0x10], R14 ;  /* 0x0000100e02007986 */ /* 0x0001e8000c101b04 */
[----:B-1----:R-:W4:Y:S04]  /*08e0*/  LDG.E.64 R16, desc[UR4][R6.64+0x18] ;  /* 0x0000180406107981 */ /* 0x002f28000c1e1b00 */
[----:B------:R-:W4:Y:S02]  /*08f0*/  LDG.E.64 R22, desc[UR4][R4.64+0x18] ;  /* 0x0000180404167981 */ /* 0x000f24000c1e1b00 */
[----:B----4-:R-:W-:-:S07]  /*0900*/  DADD R16, R16, R22 ;  /* 0x0000000010107229 */ /* 0x010fce0000000016 */
[----:B------:R1:W-:Y:S04]  /*0910*/  STG.E.64 desc[UR4][R2.64+0x18], R16 ;  /* 0x0000181002007986 */ /* 0x0003e8000c101b04 */
[----:B--2---:R-:W2:Y:S04]  /*0920*/  LDG.E.64 R18, desc[UR4][R6.64+0x20] ;  /* 0x0000200406127981 */ /* 0x004ea8000c1e1b00 */
[----:B------:R-:W2:Y:S02]  /*0930*/  LDG.E.64 R22, desc[UR4][R4.64+0x20] ;  /* 0x0000200404167981 */ /* 0x000ea4000c1e1b00 */
[----:B--2---:R-:W-:-:S07]  /*0940*/  DADD R18, R18, R22 ;  /* 0x0000000012127229 */ /* 0x004fce0000000016 */
[----:B------:R2:W-:Y:S04]  /*0950*/  STG.E.64 desc[UR4][R2.64+0x20], R18 ;  /* 0x0000201202007986 */ /* 0x0005e8000c101b04 */
[----:B---3--:R-:W3:Y:S04]  /*0960*/  LDG.E.64 R20, desc[UR4][R6.64+0x28] ;  /* 0x0000280406147981 */ /* 0x008ee8000c1e1b00 */
        /* <DEDUP_REMOVED lines=26> */
[----:B------:R-:W-:Y:S04]  /*0b10*/  STG.E.64 desc[UR4][R2.64+0x58], R16 ;  /* 0x0000581002007986 */ /* 0x000fe8000c101b04 */
[----:B--2---:R-:W2:Y:S04]  /*0b20*/  LDG.E.64 R18, desc[UR4][R6.64+0x60] ;  /* 0x0000600406127981 */ /* 0x004ea8000c1e1b00 */
[----:B------:R-:W2:Y:S01]  /*0b30*/  LDG.E.64 R22, desc[UR4][R4.64+0x60] ;  /* 0x0000600404167981 */ /* 0x000ea2000c1e1b00 */
[----:B------:R-:W-:Y:S01]  /*0b40*/  IADD3 R11, P1, PT, R11, 0x10, RZ ;  /* 0x000000100b0b7810 */ /* 0x000fe20007f3e0ff */
[----:B--2---:R-:W-:-:S07]  /*0b50*/  DADD R18, R18, R22 ;  /* 0x0000000012127229 */ /* 0x004fce0000000016 */
[----:B------:R-:W-:Y:S04]  /*0b60*/  STG.E.64 desc[UR4][R2.64+0x60], R18 ;  /* 0x0000601202007986 */ /* 0x000fe8000c101b04 */
[----:B---3--:R1:W2:Y:S04]  /*0b70*/  LDG.E.64 R20, desc[UR4][R6.64+0x68] ;  /* 0x0000680406147981 */ /* 0x0082a8000c1e1b00 */
[----:B------:R3:W2:Y:S01]  /*0b80*/  LDG.E.64 R22, desc[UR4][R4.64+0x68] ;  /* 0x0000680404167981 */ /* 0x0006a2000c1e1b00 */
[----:B------:R-:W-:Y:S01]  /*0b90*/  IMAD.X R9, RZ, RZ, R9, P1 ;  /* 0x000000ffff097224 */ /* 0x000fe200008e0609 */
[----:B------:R-:W-:-:S02]  /*0ba0*/  ISETP.GE.U32.AND P1, PT, R11, R12, PT ;  /* 0x0000000c0b00720c */ /* 0x000fc40003f26070 */
[----:B------:R-:W-:Y:S02]  /*0bb0*/  IADD3 R13, P4, PT, R2, 0x80, RZ ;  /* 0x00000080020d7810 */ /* 0x000fe40007f9e0ff */
[----:B------:R-:W-:Y:S02]  /*0bc0*/  ISETP.GE.U32.AND.EX P1, PT, R9, R10, PT, P1 ;  /* 0x0000000a0900720c */ /* 0x000fe40003f26110 */
[----:B-1----:R-:W-:Y:S01]  /*0bd0*/  IADD3 R6, P2, PT, R6, 0x80, RZ ;  /* 0x0000008006067810 */ /* 0x002fe20007f5e0ff */
[----:B0-----:R-:W-:Y:S01]  /*0be0*/  IMAD.X R14, RZ, RZ, R3, P4 ;  /* 0x000000ffff0e7224 */ /* 0x001fe200020e0603 */
[----:B---3--:R-:W-:-:S03]  /*0bf0*/  IADD3 R4, P3, PT, R4, 0x80, RZ ;  /* 0x0000008004047810 */ /* 0x008fc60007f7e0ff */
[----:B------:R-:W-:Y:S02]  /*0c00*/  IMAD.X R7, RZ, RZ, R7, P2 ;  /* 0x000000ffff077224 */ /* 0x000fe400010e0607 */
[----:B------:R-:W-:Y:S01]  /*0c10*/  IMAD.X R5, RZ, RZ, R5, P3 ;  /* 0x000000ffff057224 */ /* 0x000fe200018e0605 */
[----:B--2---:R-:W-:-:S07]  /*0c20*/  DADD R20, R20, R22 ;  /* 0x0000000014147229 */ /* 0x004fce0000000016 */
[----:B------:R0:W-:Y:S02]  /*0c30*/  STG.E.64 desc[UR4][R2.64+0x68], R20 ;  /* 0x0000681402007986 */ /* 0x0001e4000c101b04 */
[----:B0-----:R-:W-:Y:S02]  /*0c40*/  IMAD.MOV.U32 R2, RZ, RZ, R13 ;  /* 0x000000ffff027224 */ /* 0x001fe400078e000d */
[----:B------:R-:W-:Y:S01]  /*0c50*/  IMAD.MOV.U32 R3, RZ, RZ, R14 ;  /* 0x000000ffff037224 */ /* 0x000fe200078e000e */
[----:B------:R-:W-:Y:S06]  /*0c60*/  @!P1 BRA `(.L_x_7) ;  /* 0xfffffff800cc9947 */ /* 0x000fec000383ffff */
.L_x_6:
[----:B------:R-:W-:Y:S05]  /*0c70*/  BSYNC.RECONVERGENT B0 ;  /* 0x0000000000007941 */ /* 0x000fea0003800200 */
.L_x_5:
        /* <DEDUP_REMOVED lines=27> */
[----:B------:R-:W-:Y:S04]  /*0e30*/  STG.E.64 desc[UR4][R2.64+0x10], R12 ;  /* 0x0000100c02007986 */ /* 0x000fe8000c101b04 */
[----:B-1----:R-:W4:Y:S04]  /*0e40*/  LDG.E.64 R14, desc[UR4][R6.64+0x18] ;  /* 0x00001804060e7981 */ /* 0x002f28000c1e1b00 */
[----:B------:R-:W4:Y:S02]  /*0e50*/  LDG.E.64 R20, desc[UR4][R4.64+0x18] ;  /* 0x0000180404147981 */ /* 0x000f24000c1e1b00 */
[----:B----4-:R-:W-:-:S07]  /*0e60*/  DADD R14, R14, R20 ;  /* 0x000000000e0e7229 */ /* 0x010fce0000000014 */
[----:B------:R0:W-:Y:S04]  /*0e70*/  STG.E.64 desc[UR4][R2.64+0x18], R14 ;  /* 0x0000180e02007986 */ /* 0x0001e8000c101b04 */
[----:B--2---:R-:W2:Y:S04]  /*0e80*/  LDG.E.64 R16, desc[UR4][R6.64+0x20] ;  /* 0x0000200406107981 */ /* 0x004ea8000c1e1b00 */
[----:B------:R-:W2:Y:S02]  /*0e90*/  LDG.E.64 R20, desc[UR4][R4.64+0x20] ;  /* 0x0000200404147981 */ /* 0x000ea4000c1e1b00 */
[----:B--2---:R-:W-:-:S07]  /*0ea0*/  DADD R16, R16, R20 ;  /* 0x0000000010107229 */ /* 0x004fce0000000014 */
[----:B------:R-:W-:Y:S04]  /*0eb0*/  STG.E.64 desc[UR4][R2.64+0x20], R16 ;  /* 0x0000201002007986 */ /* 0x000fe8000c101b04 */
[----:B---3--:R-:W2:Y:S04]  /*0ec0*/  LDG.E.64 R18, desc[UR4][R6.64+0x28] ;  /* 0x0000280406127981 */ /* 0x008ea8000c1e1b00 */
        /* <DEDUP_REMOVED lines=17> */
.L_x_9:
[----:B------:R-:W-:Y:S05]  /*0fe0*/  BSYNC.RECONVERGENT B0 ;  /* 0x0000000000007941 */ /* 0x000fea0003800200 */
.L_x_8:
[----:B------:R-:W-:-:S04]  /*0ff0*/  ISETP.LT.U32.AND P1, PT, R11, R0, PT ;  /* 0x000000000b00720c */ /* 0x000fc80003f21070 */
[----:B------:R-:W-:-:S13]  /*1000*/  ISETP.LT.U32.OR.EX P0, PT, R9, R8, P0, P1 ;  /* 0x000000080900720c */ /* 0x000fda0000701510 */
[----:B------:R-:W-:Y:S05]  /*1010*/  @!P0 EXIT ;  /* 0x000000000000894d */ /* 0x000fea0003800000 */
[----:B------:R-:W2:Y:S04]  /*1020*/  LDG.E.64 R8, desc[UR4][R6.64+-0x10] ;  /* 0xfffff00406087981 */ /* 0x000ea8000c1e1b00 */
[----:B------:R-:W2:Y:S02]  /*1030*/  LDG.E.64 R10, desc[UR4][R4.64+-0x10] ;  /* 0xfffff004040a7981 */ /* 0x000ea4000c1e1b00 */
[----:B--2---:R-:W-:-:S07]  /*1040*/  DADD R8, R8, R10 ;  /* 0x0000000008087229 */ /* 0x004fce000000000a */
[----:B------:R-:W-:Y:S04]  /*1050*/  STG.E.64 desc[UR4][R2.64+-0x10], R8 ;  /* 0xfffff00802007986 */ /* 0x000fe8000c101b04 */
        /* <DEDUP_REMOVED lines=11> */
[----:B------:R-:W-:Y:S01]  /*1110*/  STG.E.64 desc[UR4][R2.64+0x8], R14 ;  /* 0x0000080e02007986 */ /* 0x000fe2000c101b04 */
[----:B------:R-:W-:Y:S05]  /*1120*/  EXIT ;  /* 0x000000000000794d */ /* 0x000fea0003800000 */
.L_x_10:
[----:B------:R-:W-:-:S00]  /*1130*/  BRA `(.L_x_10) ;  /* 0xfffffffc00fc7947 */ /* 0x000fc0000383ffff */
[----:B------:R-:W-:-:S00]  /*1140*/  NOP ;  /* 0x0000000000007918 */ /* 0x000fc00000000000 */
        /* <DEDUP_REMOVED lines=11> */
.L_x_11:


//--------------------- .nv.shared.reserved.0     --------------------------
	.section	.nv.shared.reserved.0,"aw",@nobits
	.weak		__nv_reservedSMEM_offset_0_alias
	.size		__nv_reservedSMEM_offset_0_alias, 0, 64
	.other		__nv_reservedSMEM_offset_0_alias,@"STO_CUDA_RESERVED_SHARED STV_DEFAULT"
__nv_reservedSMEM_offset_0_alias:
	.zero		0
	.zero		64


//--------------------- .nv.constant0._Z9AddGPUAuxPdS_S_mm --------------------------
	.section	.nv.constant0._Z9AddGPUAuxPdS_S_mm,"a",@progbits
	.sectionflags	@""
	.align	4
.nv.constant0._Z9AddGPUAuxPdS_S_mm:
	.zero		936


//--------------------- SYMBOLS --------------------------

	.type		.nv.reservedSmem.offset0,@object
	.size		.nv.reservedSmem.offset0,0x4
